	.headerflags	@"EF_CUDA_TEXMODE_UNIFIED EF_CUDA_64BIT_ADDRESS EF_CUDA_ACCELERATORS EF_CUDA_SM90 EF_CUDA_VIRTUAL_SM(EF_CUDA_SM90)"
	.elftype	@"ET_EXEC"


//--------------------- .nv.info                  --------------------------
	.section	.nv.info,"",@"SHT_CUDA_INFO"
	.align	4


	//----- nvinfo : EIATTR_REGCOUNT
	.align		4
        /*0000*/ 	.byte	0x04, 0x2f
        /*0002*/ 	.short	(.L_3 - .L_2)
	.align		4
.L_2:
        /*0004*/ 	.word	index@(triton_poi_fused__native_batch_norm_legit_no_training_add_leaky_relu_27)
        /*0008*/ 	.word	0x00000030


	//----- nvinfo : EIATTR_MIN_STACK_SIZE
	.align		4
.L_3:
        /*000c*/ 	.byte	0x04, 0x12
        /*000e*/ 	.short	(.L_5 - .L_4)
	.align		4
.L_4:
        /*0010*/ 	.word	index@(triton_poi_fused__native_batch_norm_legit_no_training_add_leaky_relu_27)
        /*0014*/ 	.word	0x00000000


	//----- nvinfo : EIATTR_FRAME_SIZE
	.align		4
.L_5:
        /*0018*/ 	.byte	0x04, 0x11
        /*001a*/ 	.short	(.L_7 - .L_6)
	.align		4
.L_6:
        /*001c*/ 	.word	index@(triton_poi_fused__native_batch_norm_legit_no_training_add_leaky_relu_27)
        /*0020*/ 	.word	0x00000000


	//----- nvinfo : EIATTR_MIN_STACK_SIZE
	.align		4
.L_7:
        /*0024*/ 	.byte	0x04, 0x12
        /*0026*/ 	.short	(.L_9 - .L_8)
	.align		4
.L_8:
        /*0028*/ 	.word	index@(triton_poi_fused__native_batch_norm_legit_no_training_add_leaky_relu_27)
        /*002c*/ 	.word	0x00000000
.L_9:


//--------------------- .nv.info.triton_poi_fused__native_batch_norm_legit_no_training_add_leaky_relu_27 --------------------------
	.section	.nv.info.triton_poi_fused__native_batch_norm_legit_no_training_add_leaky_relu_27,"",@"SHT_CUDA_INFO"
	.sectionflags	@""
	.align	4


	//----- nvinfo : EIATTR_CUDA_API_VERSION
	.align		4
        /*0000*/ 	.byte	0x04, 0x37
        /*0002*/ 	.short	(.L_11 - .L_10)
.L_10:
        /*0004*/ 	.word	0x0000007c


	//----- nvinfo : EIATTR_KPARAM_INFO
	.align		4
.L_11:
        /*0008*/ 	.byte	0x04, 0x17
        /*000a*/ 	.short	(.L_13 - .L_12)
.L_12:
        /*000c*/ 	.word	0x00000000
        /*0010*/ 	.short	0x0008
        /*0012*/ 	.short	0x003c
        /*0014*/ 	.byte	0x00, 0xf0, 0x11, 0x00


	//----- nvinfo : EIATTR_KPARAM_INFO
	.align		4
.L_13:
        /*0018*/ 	.byte	0x04, 0x17
        /*001a*/ 	.short	(.L_15 - .L_14)
.L_14:
        /*001c*/ 	.word	0x00000000
        /*0020*/ 	.short	0x0007
        /*0022*/ 	.short	0x0038
        /*0024*/ 	.byte	0x00, 0xf0, 0x11, 0x00


	//----- nvinfo : EIATTR_KPARAM_INFO
	.align		4
.L_15:
        /*0028*/ 	.byte	0x04, 0x17
        /*002a*/ 	.short	(.L_17 - .L_16)
.L_16:
        /*002c*/ 	.word	0x00000000
        /*0030*/ 	.short	0x0006
        /*0032*/ 	.short	0x0030
        /*0034*/ 	.byte	0x00, 0xf4, 0x21, 0x00


	//----- nvinfo : EIATTR_KPARAM_INFO
	.align		4
.L_17:
        /*0038*/ 	.byte	0x04, 0x17
        /*003a*/ 	.short	(.L_19 - .L_18)
.L_18:
        /*003c*/ 	.word	0x00000000
        /*0040*/ 	.short	0x0005
        /*0042*/ 	.short	0x0028
        /*0044*/ 	.byte	0x00, 0xf4, 0x21, 0x00


	//----- nvinfo : EIATTR_KPARAM_INFO
	.align		4
.L_19:
        /*0048*/ 	.byte	0x04, 0x17
        /*004a*/ 	.short	(.L_21 - .L_20)
.L_20:
        /*004c*/ 	.word	0x00000000
        /*0050*/ 	.short	0x0004
        /*0052*/ 	.short	0x0020
        /*0054*/ 	.byte	0x00, 0xf4, 0x21, 0x00


	//----- nvinfo : EIATTR_KPARAM_INFO
	.align		4
.L_21:
        /*0058*/ 	.byte	0x04, 0x17
        /*005a*/ 	.short	(.L_23 - .L_22)
.L_22:
        /*005c*/ 	.word	0x00000000
        /*0060*/ 	.short	0x0003
        /*0062*/ 	.short	0x0018
        /*0064*/ 	.byte	0x00, 0xf4, 0x21, 0x00


	//----- nvinfo : EIATTR_KPARAM_INFO
	.align		4
.L_23:
        /*0068*/ 	.byte	0x04, 0x17
        /*006a*/ 	.short	(.L_25 - .L_24)
.L_24:
        /*006c*/ 	.word	0x00000000
        /*0070*/ 	.short	0x0002
        /*0072*/ 	.short	0x0010
        /*0074*/ 	.byte	0x00, 0xf4, 0x21, 0x00


	//----- nvinfo : EIATTR_KPARAM_INFO
	.align		4
.L_25:
        /*0078*/ 	.byte	0x04, 0x17
        /*007a*/ 	.short	(.L_27 - .L_26)
.L_26:
        /*007c*/ 	.word	0x00000000
        /*0080*/ 	.short	0x0001
        /*0082*/ 	.short	0x0008
        /*0084*/ 	.byte	0x00, 0xf4, 0x21, 0x00


	//----- nvinfo : EIATTR_KPARAM_INFO
	.align		4
.L_27:
        /*0088*/ 	.byte	0x04, 0x17
        /*008a*/ 	.short	(.L_29 - .L_28)
.L_28:
        /*008c*/ 	.word	0x00000000
        /*0090*/ 	.short	0x0000
        /*0092*/ 	.short	0x0000
        /*0094*/ 	.byte	0x00, 0xf4, 0x21, 0x00


	//----- nvinfo : EIATTR_SPARSE_MMA_MASK
	.align		4
.L_29:
        /*0098*/ 	.byte	0x03, 0x50
        /*009a*/ 	.short	0x0000


	//----- nvinfo : EIATTR_MAXREG_COUNT
	.align		4
        /*009c*/ 	.byte	0x03, 0x1b
        /*009e*/ 	.short	0x00ff


	//----- nvinfo : EIATTR_EXIT_INSTR_OFFSETS
	.align		4
        /*00a0*/ 	.byte	0x04, 0x1c
        /*00a2*/ 	.short	(.L_31 - .L_30)


	//   ....[0]....
.L_30:
        /*00a4*/ 	.word	0x00001600


	//   ....[1]....
        /*00a8*/ 	.word	0x00001650


	//----- nvinfo : EIATTR_REQNTID
	.align		4
.L_31:
        /*00ac*/ 	.byte	0x04, 0x10
        /*00ae*/ 	.short	(.L_33 - .L_32)
.L_32:
        /*00b0*/ 	.word	0x00000100
        /*00b4*/ 	.word	0x00000001
        /*00b8*/ 	.word	0x00000001


	//----- nvinfo : EIATTR_CBANK_PARAM_SIZE
	.align		4
.L_33:
        /*00bc*/ 	.byte	0x03, 0x19
        /*00be*/ 	.short	0x0040


	//----- nvinfo : EIATTR_PARAM_CBANK
	.align		4
        /*00c0*/ 	.byte	0x04, 0x0a
        /*00c2*/ 	.short	(.L_35 - .L_34)
	.align		4
.L_34:
        /*00c4*/ 	.word	index@(.nv.constant0.triton_poi_fused__native_batch_norm_legit_no_training_add_leaky_relu_27)
        /*00c8*/ 	.short	0x0210
        /*00ca*/ 	.short	0x0040


	//----- nvinfo : EIATTR_SW_WAR
	.align		4
.L_35:
        /*00cc*/ 	.byte	0x04, 0x36
        /*00ce*/ 	.short	(.L_37 - .L_36)
.L_36:
        /*00d0*/ 	.word	0x00000008
.L_37:


//--------------------- .nv.callgraph             --------------------------
	.section	.nv.callgraph,"",@"SHT_CUDA_CALLGRAPH"
	.align	4
	.sectionentsize	8
	.align		4
        /*0000*/ 	.word	0x00000000
	.align		4
        /*0004*/ 	.word	0xffffffff
	.align		4
        /*0008*/ 	.word	0x00000000
	.align		4
        /*000c*/ 	.word	0xfffffffe
	.align		4
        /*0010*/ 	.word	0x00000000
	.align		4
        /*0014*/ 	.word	0xfffffffd
	.align		4
        /*0018*/ 	.word	0x00000000
	.align		4
        /*001c*/ 	.word	0xfffffffc


//--------------------- .nv.constant4             --------------------------
	.section	.nv.constant4,"a",@progbits
	.align	8
	.align		8
.nv.constant4:
        /*0000*/ 	.dword	_$_str
	.align		8
        /*0008*/ 	.dword	_$_str_$_2


//--------------------- .text.triton_poi_fused__native_batch_norm_legit_no_training_add_leaky_relu_27 --------------------------
	.section	.text.triton_poi_fused__native_batch_norm_legit_no_training_add_leaky_relu_27,"ax",@progbits
	.sectionflags	@"SHF_BARRIERS=1"
	.align	128
        .global         triton_poi_fused__native_batch_norm_legit_no_training_add_leaky_relu_27
        .type           triton_poi_fused__native_batch_norm_legit_no_training_add_leaky_relu_27,@function
        .size           triton_poi_fused__native_batch_norm_legit_no_training_add_leaky_relu_27,(.L_x_1 - triton_poi_fused__native_batch_norm_legit_no_training_add_leaky_relu_27)
        .other          triton_poi_fused__native_batch_norm_legit_no_training_add_leaky_relu_27,@"STO_CUDA_ENTRY STV_DEFAULT"
triton_poi_fused__native_batch_norm_legit_no_training_add_leaky_relu_27:
.text.triton_poi_fused__native_batch_norm_legit_no_training_add_leaky_relu_27:
[----:B------:R-:W0:Y:S01]  /*0000*/  LDC R1, c[0x0][0x28] ;  /* 0x00000a00ff017b82 */ /* 0x000e220000000800 */
[----:B------:R-:W1:Y:S07]  /*0010*/  S2R R3, SR_TID.X ;  /* 0x0000000000037919 */ /* 0x000e6e0000002100 */
[----:B------:R-:W2:Y:S01]  /*0020*/  LDC.64 R6, c[0x0][0x210] ;  /* 0x00008400ff067b82 */ /* 0x000ea20000000a00 */
[----:B------:R-:W-:Y:S02]  /*0030*/  CS2R R28, SRZ ;  /* 0x00000000001c7805 */ /* 0x000fe4000001ff00 */
[----:B------:R-:W-:Y:S01]  /*0040*/  CS2R R30, SRZ ;  /* 0x00000000001e7805 */ /* 0x000fe2000001ff00 */
[----:B------:R-:W3:Y:S01]  /*0050*/  S2R R0, SR_CTAID.Y ;  /* 0x0000000000007919 */ /* 0x000ee20000002600 */
[----:B------:R-:W-:Y:S01]  /*0060*/  ULDC.64 UR6, c[0x0][0x208] ;  /* 0x0000820000067ab9 */ /* 0x000fe20000000a00 */
[----:B------:R-:W-:Y:S01]  /*0070*/  CS2R R16, SRZ ;  /* 0x0000000000107805 */ /* 0x000fe2000001ff00 */
[----:B------:R-:W4:Y:S01]  /*0080*/  S2R R2, SR_CTAID.X ;  /* 0x0000000000027919 */ /* 0x000f220000002500 */
[----:B------:R-:W-:Y:S01]  /*0090*/  CS2R R18, SRZ ;  /* 0x0000000000127805 */ /* 0x000fe2000001ff00 */
[----:B------:R-:W5:Y:S01]  /*00a0*/  S2UR UR5, SR_CgaCtaId ;  /* 0x00000000000579c3 */ /* 0x000f620000008800 */
[----:B------:R-:W-:-:S07]  /*00b0*/  UMOV UR4, 0x400 ;  /* 0x0000040000047882 */ /* 0x000fce0000000000 */
[----:B------:R-:W5:Y:S01]  /*00c0*/  LDC.64 R32, c[0x0][0x220] ;  /* 0x00008800ff207b82 */ /* 0x000f620000000a00 */
[----:B-1----:R-:W-:Y:S02]  /*00d0*/  SHF.L.U32 R5, R3, 0x2, RZ ;  /* 0x0000000203057819 */ /* 0x002fe400000006ff */
[----:B------:R-:W-:Y:S02]  /*00e0*/  SHF.R.U32.HI R15, RZ, 0x6, R3 ;  /* 0x00000006ff0f7819 */ /* 0x000fe40000011603 */
[----:B------:R-:W-:Y:S01]  /*00f0*/  LOP3.LUT R9, R5, 0xfc, RZ, 0xc0, !PT ;  /* 0x000000fc05097812 */ /* 0x000fe200078ec0ff */
[----:B---3--:R-:W-:Y:S01]  /*0100*/  IMAD.SHL.U32 R0, R0, 0x10, RZ ;  /* 0x0000001000007824 */ /* 0x008fe200078e00ff */
[----:B------:R-:W-:Y:S02]  /*0110*/  SGXT.U32 R15, R15, 0x2 ;  /* 0x000000020f0f781a */ /* 0x000fe40000000000 */
[----:B----4-:R-:W-:Y:S02]  /*0120*/  PRMT R20, R9, 0x6540, R2 ;  /* 0x0000654009147816 */ /* 0x010fe40000000002 */
[----:B------:R-:W-:-:S02]  /*0130*/  LOP3.LUT R23, R0, R15, RZ, 0xfc, !PT ;  /* 0x0000000f00177212 */ /* 0x000fc400078efcff */
[----:B------:R-:W-:Y:S02]  /*0140*/  ISETP.GE.AND P0, PT, R20, 0x400, PT ;  /* 0x000004001400780c */ /* 0x000fe40003f06270 */
[----:B------:R-:W-:Y:S02]  /*0150*/  LOP3.LUT R22, R0, 0x4, R15, 0xfe, !PT ;  /* 0x0000000400167812 */ /* 0x000fe400078efe0f */
[C---:B------:R-:W-:Y:S02]  /*0160*/  ISETP.LT.AND P1, PT, R23.reuse, 0x10, !P0 ;  /* 0x000000101700780c */ /* 0x040fe40004721270 */
[----:B------:R-:W-:Y:S02]  /*0170*/  LEA R23, R23, R20, 0xa ;  /* 0x0000001417177211 */ /* 0x000fe400078e50ff */
[----:B------:R-:W-:-:S03]  /*0180*/  ISETP.LT.AND P2, PT, R22, 0x10, !P0 ;  /* 0x000000101600780c */ /* 0x000fc60004741270 */
[----:B--2---:R-:W-:-:S06]  /*0190*/  IMAD.WIDE R10, R23, 0x4, R6 ;  /* 0x00000004170a7825 */ /* 0x004fcc00078e0206 */
[----:B------:R1:W2:Y:S01]  /*01a0*/  @P1 LDG.E.EL.128 R28, desc[UR6][R10.64] ;  /* 0x000000060a1c1981 */ /* 0x0002a2000c2e1d00 */
[----:B------:R-:W-:Y:S01]  /*01b0*/  IMAD R22, R22, 0x400, R20 ;  /* 0x0000040016167824 */ /* 0x000fe200078e0214 */
[----:B------:R-:W-:-:S03]  /*01c0*/  LOP3.LUT R21, R0, 0x8, R15, 0xfe, !PT ;  /* 0x0000000800157812 */ /* 0x000fc600078efe0f */
[----:B------:R-:W-:Y:S01]  /*01d0*/  IMAD.WIDE R12, R22, 0x4, R6 ;  /* 0x00000004160c7825 */ /* 0x000fe200078e0206 */
[----:B------:R-:W-:-:S04]  /*01e0*/  ISETP.LT.AND P3, PT, R21, 0x10, !P0 ;  /* 0x000000101500780c */ /* 0x000fc80004761270 */
[----:B------:R3:W4:Y:S01]  /*01f0*/  @P2 LDG.E.EL.128 R16, desc[UR6][R12.64] ;  /* 0x000000060c102981 */ /* 0x000722000c2e1d00 */
[----:B------:R-:W-:Y:S02]  /*0200*/  LEA R21, R21, R20, 0xa ;  /* 0x0000001415157211 */ /* 0x000fe400078e50ff */
[----:B------:R-:W-:Y:S02]  /*0210*/  CS2R R8, SRZ ;  /* 0x0000000000087805 */ /* 0x000fe4000001ff00 */
[----:B-1----:R-:W-:Y:S02]  /*0220*/  CS2R R10, SRZ ;  /* 0x00000000000a7805 */ /* 0x002fe4000001ff00 */
[----:B------:R-:W-:Y:S01]  /*0230*/  LOP3.LUT R15, R0, 0xc, R15, 0xfe, !PT ;  /* 0x0000000c000f7812 */ /* 0x000fe200078efe0f */
[----:B------:R-:W-:-:S03]  /*0240*/  IMAD.WIDE R24, R21, 0x4, R6 ;  /* 0x0000000415187825 */ /* 0x000fc600078e0206 */
[C---:B------:R-:W-:Y:S02]  /*0250*/  ISETP.LT.AND P0, PT, R15.reuse, 0x10, !P0 ;  /* 0x000000100f00780c */ /* 0x040fe40004701270 */
[----:B------:R1:W4:Y:S01]  /*0260*/  @P3 LDG.E.EL.128 R8, desc[UR6][R24.64] ;  /* 0x0000000618083981 */ /* 0x000322000c2e1d00 */
[----:B------:R-:W-:Y:S01]  /*0270*/  IMAD R20, R15, 0x400, R20 ;  /* 0x000004000f147824 */ /* 0x000fe200078e0214 */
[----:B---3--:R-:W-:Y:S02]  /*0280*/  CS2R R12, SRZ ;  /* 0x00000000000c7805 */ /* 0x008fe4000001ff00 */
[----:B------:R-:W-:Y:S01]  /*0290*/  CS2R R14, SRZ ;  /* 0x00000000000e7805 */ /* 0x000fe2000001ff00 */
[----:B------:R-:W-:-:S06]  /*02a0*/  IMAD.WIDE R6, R20, 0x4, R6 ;  /* 0x0000000414067825 */ /* 0x000fcc00078e0206 */
[----:B------:R3:W4:Y:S01]  /*02b0*/  @P0 LDG.E.EL.128 R12, desc[UR6][R6.64] ;  /* 0x00000006060c0981 */ /* 0x000722000c2e1d00 */
[----:B------:R-:W-:Y:S01]  /*02c0*/  SHF.R.U32.HI R4, RZ, 0x8, R5 ;  /* 0x00000008ff047819 */ /* 0x000fe20000011605 */
[----:B-----5:R-:W-:Y:S01]  /*02d0*/  UPRMT UR4, UR5, 0x654, UR4 ;  /* 0x0000065405047896 */ /* 0x020fe20008000004 */
[----:B------:R-:W-:Y:S02]  /*02e0*/  LOP3.LUT R40, R5, 0x3fc, RZ, 0xc0, !PT ;  /* 0x000003fc05287812 */ /* 0x000fe400078ec0ff */
[----:B------:R-:W-:Y:S02]  /*02f0*/  CS2R R38, SRZ ;  /* 0x0000000000267805 */ /* 0x000fe4000001ff00 */
[----:B------:R-:W-:-:S04]  /*0300*/  SGXT.U32 R4, R4, 0x2 ;  /* 0x000000020404781a */ /* 0x000fc80000000000 */
[----:B-1----:R-:W-:Y:S02]  /*0310*/  LOP3.LUT R24, R4, 0x3fc, R5, 0xf8, !PT ;  /* 0x000003fc04187812 */ /* 0x002fe400078ef805 */
[----:B------:R-:W-:Y:S02]  /*0320*/  LEA R25, R4, UR4, 0x2 ;  /* 0x0000000404197c11 */ /* 0x000fe4000f8e10ff */
[----:B------:R-:W-:Y:S02]  /*0330*/  LEA R41, R24, UR4, 0x2 ;  /* 0x0000000418297c11 */ /* 0x000fe4000f8e10ff */
[----:B------:R-:W-:Y:S02]  /*0340*/  LEA R40, R40, R25, 0x2 ;  /* 0x0000001928287211 */ /* 0x000fe400078e10ff */
[----:B------:R-:W-:-:S04]  /*0350*/  LOP3.LUT R4, R3, 0xff, RZ, 0xc0, !PT ;  /* 0x000000ff03047812 */ /* 0x000fc800078ec0ff */
[----:B------:R-:W-:Y:S01]  /*0360*/  LEA R4, R4, UR4, 0x2 ;  /* 0x0000000404047c11 */ /* 0x000fe2000f8e10ff */
[----:B--2---:R-:W-:Y:S04]  /*0370*/  STS [R41], R28 ;  /* 0x0000001c29007388 */ /* 0x004fe80000000800 */
[----:B------:R-:W-:Y:S04]  /*0380*/  STS [R40+0x4], R29 ;  /* 0x0000041d28007388 */ /* 0x000fe80000000800 */
[----:B------:R-:W-:Y:S04]  /*0390*/  STS [R40+0x8], R30 ;  /* 0x0000081e28007388 */ /* 0x000fe80000000800 */
[----:B------:R1:W-:Y:S01]  /*03a0*/  STS [R40+0xc], R31 ;  /* 0x00000c1f28007388 */ /* 0x0003e20000000800 */
[----:B------:R-:W-:Y:S01]  /*03b0*/  BAR.SYNC.DEFER_BLOCKING 0x0 ;  /* 0x0000000000007b1d */ /* 0x000fe20000010000 */
[----:B-1----:R-:W-:-:S04]  /*03c0*/  PRMT R31, R3, 0x6540, R2 ;  /* 0x00006540031f7816 */ /* 0x002fc80000000002 */
[C---:B------:R-:W-:Y:S01]  /*03d0*/  ISETP.GE.AND P4, PT, R31.reuse, 0x400, PT ;  /* 0x000004001f00780c */ /* 0x040fe20003f86270 */
[C---:B0-----:R-:W-:Y:S01]  /*03e0*/  IMAD.WIDE R32, R31.reuse, 0x4, R32 ;  /* 0x000000041f207825 */ /* 0x041fe200078e0220 */
[----:B------:R-:W0:Y:S04]  /*03f0*/  LDS R25, [R4] ;  /* 0x0000000004197984 */ /* 0x000e280000000800 */
[----:B---3--:R-:W-:Y:S04]  /*0400*/  LDS R6, [R4+0x404] ;  /* 0x0004040004067984 */ /* 0x008fe80000000800 */
[----:B------:R-:W-:Y:S04]  /*0410*/  LDS R7, [R4+0x808] ;  /* 0x0008080004077984 */ /* 0x000fe80000000800 */
[----:B------:R-:W-:Y:S01]  /*0420*/  LDS R24, [R4+0xc0c] ;  /* 0x000c0c0004187984 */ /* 0x000fe20000000800 */
[----:B------:R-:W-:Y:S06]  /*0430*/  BAR.SYNC.DEFER_BLOCKING 0x0 ;  /* 0x0000000000007b1d */ /* 0x000fec0000010000 */
[----:B----4-:R-:W-:Y:S04]  /*0440*/  STS [R41], R16 ;  /* 0x0000001029007388 */ /* 0x010fe80000000800 */
[----:B------:R1:W-:Y:S04]  /*0450*/  STS [R40+0x4], R17 ;  /* 0x0000041128007388 */ /* 0x0003e80000000800 */
[----:B------:R-:W-:Y:S04]  /*0460*/  STS [R40+0x8], R18 ;  /* 0x0000081228007388 */ /* 0x000fe80000000800 */
[----:B------:R2:W-:Y:S01]  /*0470*/  STS [R40+0xc], R19 ;  /* 0x00000c1328007388 */ /* 0x0005e20000000800 */
[----:B-1----:R-:W1:Y:S08]  /*0480*/  LDC.64 R16, c[0x0][0x230] ;  /* 0x00008c00ff107b82 */ /* 0x002e700000000a00 */
[----:B------:R-:W-:Y:S08]  /*0490*/  BAR.SYNC.DEFER_BLOCKING 0x0 ;  /* 0x0000000000007b1d */ /* 0x000ff00000010000 */
[----:B--2---:R-:W2:Y:S01]  /*04a0*/  LDC.64 R18, c[0x0][0x228] ;  /* 0x00008a00ff127b82 */ /* 0x004ea20000000a00 */
[----:B------:R-:W-:Y:S04]  /*04b0*/  LDS R29, [R4] ;  /* 0x00000000041d7984 */ /* 0x000fe80000000800 */
[----:B------:R-:W3:Y:S04]  /*04c0*/  LDS R27, [R4+0x404] ;  /* 0x00040400041b7984 */ /* 0x000ee80000000800 */
[----:B------:R-:W-:Y:S04]  /*04d0*/  LDS R28, [R4+0x808] ;  /* 0x00080800041c7984 */ /* 0x000fe80000000800 */
[----:B------:R-:W-:Y:S01]  /*04e0*/  LDS R26, [R4+0xc0c] ;  /* 0x000c0c00041a7984 */ /* 0x000fe20000000800 */
[----:B------:R-:W-:Y:S06]  /*04f0*/  BAR.SYNC.DEFER_BLOCKING 0x0 ;  /* 0x0000000000007b1d */ /* 0x000fec0000010000 */
[----:B------:R-:W-:Y:S04]  /*0500*/  STS [R41], R8 ;  /* 0x0000000829007388 */ /* 0x000fe80000000800 */
[----:B------:R4:W-:Y:S04]  /*0510*/  STS [R40+0x4], R9 ;  /* 0x0000040928007388 */ /* 0x0009e80000000800 */
[----:B------:R-:W-:Y:S04]  /*0520*/  STS [R40+0x8], R10 ;  /* 0x0000080a28007388 */ /* 0x000fe80000000800 */
[----:B------:R5:W-:Y:S01]  /*0530*/  STS [R40+0xc], R11 ;  /* 0x00000c0b28007388 */ /* 0x000be20000000800 */
[----:B----4-:R-:W5:Y:S08]  /*0540*/  LDC.64 R8, c[0x0][0x218] ;  /* 0x00008600ff087b82 */ /* 0x010f700000000a00 */
[----:B------:R-:W-:Y:S06]  /*0550*/  BAR.SYNC.DEFER_BLOCKING 0x0 ;  /* 0x0000000000007b1d */ /* 0x000fec0000010000 */
[----:B------:R-:W-:Y:S04]  /*0560*/  LDS R34, [R4] ;  /* 0x0000000004227984 */ /* 0x000fe80000000800 */
[----:B------:R-:W-:Y:S04]  /*0570*/  LDS R35, [R4+0x404] ;  /* 0x0004040004237984 */ /* 0x000fe80000000800 */
[----:B------:R-:W-:Y:S04]  /*0580*/  LDS R36, [R4+0x808] ;  /* 0x0008080004247984 */ /* 0x000fe80000000800 */
[----:B------:R-:W4:Y:S01]  /*0590*/  LDS R37, [R4+0xc0c] ;  /* 0x000c0c0004257984 */ /* 0x000f220000000800 */
[----:B------:R-:W-:Y:S06]  /*05a0*/  BAR.SYNC.DEFER_BLOCKING 0x0 ;  /* 0x0000000000007b1d */ /* 0x000fec0000010000 */
[----:B------:R-:W-:Y:S04]  /*05b0*/  STS [R41], R12 ;  /* 0x0000000c29007388 */ /* 0x000fe80000000800 */
[----:B------:R-:W-:Y:S04]  /*05c0*/  STS [R40+0x4], R13 ;  /* 0x0000040d28007388 */ /* 0x000fe80000000800 */
[----:B------:R-:W-:Y:S04]  /*05d0*/  STS [R40+0x8], R14 ;  /* 0x0000080e28007388 */ /* 0x000fe80000000800 */
[----:B------:R0:W-:Y:S01]  /*05e0*/  STS [R40+0xc], R15 ;  /* 0x00000c0f28007388 */ /* 0x0001e20000000800 */
[----:B------:R-:W-:Y:S06]  /*05f0*/  BAR.SYNC.DEFER_BLOCKING 0x0 ;  /* 0x0000000000007b1d */ /* 0x000fec0000010000 */
[----:B------:R-:W3:Y:S01]  /*0600*/  @!P4 LDG.E.EL R38, desc[UR6][R32.64] ;  /* 0x000000062026c981 */ /* 0x000ee2000c2e1900 */
[----:B-----5:R-:W-:Y:S01]  /*0610*/  IMAD.WIDE R10, R31, 0x4, R8 ;  /* 0x000000041f0a7825 */ /* 0x020fe200078e0208 */
[----:B0-----:R-:W-:-:S04]  /*0620*/  CS2R R40, SRZ ;  /* 0x0000000000287805 */ /* 0x001fc8000001ff00 */
[----:B------:R0:W5:Y:S01]  /*0630*/  @!P4 LDG.E.EL R39, desc[UR6][R10.64] ;  /* 0x000000060a27c981 */ /* 0x000162000c2e1900 */
[----:B--2---:R-:W-:-:S04]  /*0640*/  IMAD.WIDE R18, R31, 0x4, R18 ;  /* 0x000000041f127825 */ /* 0x004fc800078e0212 */
[----:B-1----:R-:W-:Y:S01]  /*0650*/  IMAD.WIDE R16, R31, 0x4, R16 ;  /* 0x000000041f107825 */ /* 0x002fe200078e0210 */
[----:B------:R-:W2:Y:S01]  /*0660*/  @!P4 LDG.E.EL R40, desc[UR6][R18.64] ;  /* 0x000000061228c981 */ /* 0x000ea2000c2e1900 */
[----:B------:R-:W1:Y:S03]  /*0670*/  LDC.64 R30, c[0x0][0x238] ;  /* 0x00008e00ff1e7b82 */ /* 0x000e660000000a00 */
[----:B------:R1:W2:Y:S01]  /*0680*/  @!P4 LDG.E.EL R41, desc[UR6][R16.64] ;  /* 0x000000061029c981 */ /* 0x0002a2000c2e1900 */
[----:B------:R-:W-:Y:S02]  /*0690*/  CS2R R8, SRZ ;  /* 0x0000000000087805 */ /* 0x000fe4000001ff00 */
[----:B0-----:R-:W-:Y:S01]  /*06a0*/  CS2R R10, SRZ ;  /* 0x00000000000a7805 */ /* 0x001fe2000001ff00 */
[----:B-1----:R-:W-:-:S05]  /*06b0*/  IMAD.WIDE R44, R23, 0x4, R30 ;  /* 0x00000004172c7825 */ /* 0x002fca00078e021e */
[----:B------:R-:W2:Y:S01]  /*06c0*/  @P1 LDG.E.EL.128 R8, desc[UR6][R44.64] ;  /* 0x000000062c081981 */ /* 0x000ea2000c2e1d00 */
[--C-:B------:R-:W-:Y:S01]  /*06d0*/  IMAD.WIDE R32, R22, 0x4, R30.reuse ;  /* 0x0000000416207825 */ /* 0x100fe200078e021e */
[----:B------:R-:W-:Y:S02]  /*06e0*/  CS2R R22, SRZ ;  /* 0x0000000000167805 */ /* 0x000fe4000001ff00 */
[----:B------:R-:W-:Y:S02]  /*06f0*/  CS2R R12, SRZ ;  /* 0x00000000000c7805 */ /* 0x000fe4000001ff00 */
[----:B------:R-:W-:Y:S01]  /*0700*/  CS2R R14, SRZ ;  /* 0x00000000000e7805 */ /* 0x000fe2000001ff00 */
[--C-:B------:R-:W-:Y:S01]  /*0710*/  IMAD.WIDE R42, R21, 0x4, R30.reuse ;  /* 0x00000004152a7825 */ /* 0x100fe200078e021e */
[----:B------:R-:W-:Y:S02]  /*0720*/  CS2R R16, SRZ ;  /* 0x0000000000107805 */ /* 0x000fe4000001ff00 */
[----:B------:R-:W-:Y:S01]  /*0730*/  CS2R R18, SRZ ;  /* 0x0000000000127805 */ /* 0x000fe2000001ff00 */
[----:B------:R-:W-:Y:S01]  /*0740*/  IMAD.WIDE R30, R20, 0x4, R30 ;  /* 0x00000004141e7825 */ /* 0x000fe200078e021e */
[----:B------:R-:W-:Y:S01]  /*0750*/  CS2R R20, SRZ ;  /* 0x0000000000147805 */ /* 0x000fe2000001ff00 */
[----:B------:R0:W2:Y:S04]  /*0760*/  @P2 LDG.E.EL.128 R12, desc[UR6][R32.64] ;  /* 0x00000006200c2981 */ /* 0x0000a8000c2e1d00 */
[----:B------:R1:W2:Y:S04]  /*0770*/  @P3 LDG.E.EL.128 R16, desc[UR6][R42.64] ;  /* 0x000000062a103981 */ /* 0x0002a8000c2e1d00 */
[----:B------:R3:W2:Y:S01]  /*0780*/  @P0 LDG.E.EL.128 R20, desc[UR6][R30.64] ;  /* 0x000000061e140981 */ /* 0x0006a2000c2e1d00 */
[----:B------:R-:W-:Y:S01]  /*0790*/  LOP3.LUT R0, R0, 0xc, R5, 0xf8, !PT ;  /* 0x0000000c00007812 */ /* 0x000fe200078ef805 */
[----:B0-----:R-:W-:-:S02]  /*07a0*/  HFMA2.MMA R32, -RZ, RZ, 1.625, 0 ;  /* 0x3e800000ff207435 */ /* 0x001fc400000001ff */
[----:B------:R-:W-:Y:S04]  /*07b0*/  LDS R44, [R4+0xc0c] ;  /* 0x000c0c00042c7984 */ /* 0x000fe80000000800 */
[----:B-1----:R-:W0:Y:S01]  /*07c0*/  LDS R42, [R4+0x404] ;  /* 0x00040400042a7984 */ /* 0x002e220000000800 */
[----:B---3--:R-:W-:-:S04]  /*07d0*/  FADD R38, R38, 9.9999997473787516356e-06 ;  /* 0x3727c5ac26267421 */ /* 0x008fc80000000000 */
[----:B------:R1:W3:Y:S01]  /*07e0*/  MUFU.SQRT R45, R38 ;  /* 0x00000026002d7308 */ /* 0x0002e20000002000 */
[--C-:B-----5:R-:W-:Y:S01]  /*07f0*/  FADD R25, R25, -R39.reuse ;  /* 0x8000002719197221 */ /* 0x120fe20000000000 */
[--C-:B------:R-:W-:Y:S01]  /*0800*/  FADD R27, R27, -R39.reuse ;  /* 0x800000271b1b7221 */ /* 0x100fe20000000000 */
[--C-:B------:R-:W-:Y:S01]  /*0810*/  FADD R31, R6, -R39.reuse ;  /* 0x80000027061f7221 */ /* 0x100fe20000000000 */
[--C-:B------:R-:W-:Y:S01]  /*0820*/  FADD R7, R7, -R39.reuse ;  /* 0x8000002707077221 */ /* 0x100fe20000000000 */
[--C-:B------:R-:W-:Y:S01]  /*0830*/  FADD R33, R24, -R39.reuse ;  /* 0x8000002718217221 */ /* 0x100fe20000000000 */
[--C-:B----4-:R-:W-:Y:S01]  /*0840*/  FADD R6, R37, -R39.reuse ;  /* 0x8000002725067221 */ /* 0x110fe20000000000 */
[--C-:B------:R-:W-:Y:S01]  /*0850*/  FADD R29, R29, -R39.reuse ;  /* 0x800000271d1d7221 */ /* 0x100fe20000000000 */
[----:B-1----:R-:W1:Y:S01]  /*0860*/  LDS R38, [R4+0x808] ;  /* 0x0008080004267984 */ /* 0x002e620000000800 */
[--C-:B------:R-:W-:Y:S01]  /*0870*/  FADD R43, R28, -R39.reuse ;  /* 0x800000271c2b7221 */ /* 0x100fe20000000000 */
[--C-:B------:R-:W-:Y:S01]  /*0880*/  FADD R34, R34, -R39.reuse ;  /* 0x8000002722227221 */ /* 0x100fe20000000000 */
[--C-:B------:R-:W-:Y:S01]  /*0890*/  FADD R35, R35, -R39.reuse ;  /* 0x8000002723237221 */ /* 0x100fe20000000000 */
[----:B0-----:R-:W-:Y:S01]  /*08a0*/  FADD R42, R42, -R39 ;  /* 0x800000272a2a7221 */ /* 0x001fe20000000000 */
[----:B---3--:R-:W-:-:S02]  /*08b0*/  FSETP.GT.AND P0, PT, R45, 8.50705917302346158658e+37, PT ;  /* 0x7e8000002d00780b */ /* 0x008fc40003f04000 */
[----:B------:R-:W-:Y:S02]  /*08c0*/  FSETP.GEU.AND P1, PT, R45, 1.175494350822287508e-38, PT ;  /* 0x008000002d00780b */ /* 0x000fe40003f2e000 */
[----:B------:R-:W-:-:S09]  /*08d0*/  FSEL R32, R32, 1, P0 ;  /* 0x3f80000020207808 */ /* 0x000fd20000000000 */
[----:B------:R-:W-:Y:S02]  /*08e0*/  @P0 FMUL R45, R45, 0.25 ;  /* 0x3e8000002d2d0820 */ /* 0x000fe40000400000 */
[----:B------:R-:W-:Y:S02]  /*08f0*/  @!P1 FMUL R32, R32, 16777216 ;  /* 0x4b80000020209820 */ /* 0x000fe40000400000 */
[----:B------:R-:W-:-:S06]  /*0900*/  @!P1 FMUL R45, R45, 16777216 ;  /* 0x4b8000002d2d9820 */ /* 0x000fcc0000400000 */
[----:B------:R-:W0:Y:S01]  /*0910*/  MUFU.RCP R45, R45 ;  /* 0x0000002d002d7308 */ /* 0x000e220000001000 */
[--C-:B-1----:R-:W-:Y:S01]  /*0920*/  FADD R38, R38, -R39.reuse ;  /* 0x8000002726267221 */ /* 0x102fe20000000000 */
[----:B0-----:R-:W-:Y:S01]  /*0930*/  FMUL R30, R45, R32 ;  /* 0x000000202d1e7220 */ /* 0x001fe20000400000 */
[----:B------:R-:W-:Y:S01]  /*0940*/  FADD R45, R26, -R39 ;  /* 0x800000271a2d7221 */ /* 0x000fe20000000000 */
[----:B------:R0:W1:Y:S02]  /*0950*/  LDS R32, [R4] ;  /* 0x0000000004207984 */ /* 0x0000640000000800 */
[C---:B------:R-:W-:Y:S01]  /*0960*/  FMUL R25, R30.reuse, R25 ;  /* 0x000000191e197220 */ /* 0x040fe20000400000 */
[C---:B------:R-:W-:Y:S01]  /*0970*/  FMUL R33, R30.reuse, R33 ;  /* 0x000000211e217220 */ /* 0x040fe20000400000 */
[C---:B------:R-:W-:Y:S01]  /*0980*/  FMUL R7, R30.reuse, R7 ;  /* 0x000000071e077220 */ /* 0x040fe20000400000 */
[C---:B------:R-:W-:Y:S01]  /*0990*/  FMUL R31, R30.reuse, R31 ;  /* 0x0000001f1e1f7220 */ /* 0x040fe20000400000 */
[----:B------:R-:W-:Y:S01]  /*09a0*/  FMUL R24, R30, R35 ;  /* 0x000000231e187220 */ /* 0x000fe20000400000 */
[-C--:B--2---:R-:W-:Y:S01]  /*09b0*/  FFMA R33, R33, R40.reuse, R41 ;  /* 0x0000002821217223 */ /* 0x084fe20000000029 */
[----:B0-----:R-:W-:Y:S01]  /*09c0*/  FADD R4, R36, -R39 ;  /* 0x8000002724047221 */ /* 0x001fe20000000000 */
[C---:B------:R-:W-:Y:S01]  /*09d0*/  FMUL R36, R30.reuse, R27 ;  /* 0x0000001b1e247220 */ /* 0x040fe20000400000 */
[-CC-:B------:R-:W-:Y:S01]  /*09e0*/  FFMA R27, R25, R40.reuse, R41.reuse ;  /* 0x00000028191b7223 */ /* 0x180fe20000000029 */
[-CC-:B------:R-:W-:Y:S01]  /*09f0*/  FFMA R25, R31, R40.reuse, R41.reuse ;  /* 0x000000281f197223 */ /* 0x180fe20000000029 */
[----:B------:R-:W-:Y:S01]  /*0a00*/  FFMA R7, R7, R40, R41 ;  /* 0x0000002807077223 */ /* 0x000fe20000000029 */
[----:B------:R-:W-:Y:S01]  /*0a10*/  SHF.R.U32.HI R31, RZ, 0x8, R5 ;  /* 0x00000008ff1f7819 */ /* 0x000fe20000011605 */
[C---:B------:R-:W-:Y:S01]  /*0a20*/  FMUL R6, R30.reuse, R6 ;  /* 0x000000061e067220 */ /* 0x040fe20000400000 */
[----:B------:R-:W-:Y:S01]  /*0a30*/  FSETP.GT.AND P0, PT, R27, RZ, PT ;  /* 0x000000ff1b00720b */ /* 0x000fe20003f04000 */
[C---:B------:R-:W-:Y:S01]  /*0a40*/  FMUL R4, R30.reuse, R4 ;  /* 0x000000041e047220 */ /* 0x040fe20000400000 */
[----:B------:R-:W-:Y:S01]  /*0a50*/  FSETP.GT.AND P1, PT, R25, RZ, PT ;  /* 0x000000ff1900720b */ /* 0x000fe20003f24000 */
[C---:B------:R-:W-:Y:S01]  /*0a60*/  FMUL R34, R30.reuse, R34 ;  /* 0x000000221e227220 */ /* 0x040fe20000400000 */
[----:B------:R-:W-:Y:S01]  /*0a70*/  FSETP.GT.AND P2, PT, R7, RZ, PT ;  /* 0x000000ff0700720b */ /* 0x000fe20003f44000 */
[C---:B------:R-:W-:Y:S01]  /*0a80*/  FMUL R26, R30.reuse, R45 ;  /* 0x0000002d1e1a7220 */ /* 0x040fe20000400000 */
[C---:B------:R-:W-:Y:S01]  /*0a90*/  FMUL R28, R30.reuse, R43 ;  /* 0x0000002b1e1c7220 */ /* 0x040fe20000400000 */
[C---:B------:R-:W-:Y:S01]  /*0aa0*/  FMUL R42, R30.reuse, R42 ;  /* 0x0000002a1e2a7220 */ /* 0x040fe20000400000 */
[----:B------:R-:W-:Y:S01]  /*0ab0*/  FMUL R38, R30, R38 ;  /* 0x000000261e267220 */ /* 0x000fe20000400000 */
[----:B------:R-:W-:Y:S01]  /*0ac0*/  SGXT.U32 R31, R31, 0x2 ;  /* 0x000000021f1f781a */ /* 0x000fe20000000000 */
[-CC-:B------:R-:W-:Y:S01]  /*0ad0*/  FFMA R36, R36, R40.reuse, R41.reuse ;  /* 0x0000002824247223 */ /* 0x180fe20000000029 */
[-CC-:B------:R-:W-:Y:S01]  /*0ae0*/  FFMA R28, R28, R40.reuse, R41.reuse ;  /* 0x000000281c1c7223 */ /* 0x180fe20000000029 */
[-CC-:B------:R-:W-:Y:S01]  /*0af0*/  FFMA R26, R26, R40.reuse, R41.reuse ;  /* 0x000000281a1a7223 */ /* 0x180fe20000000029 */
[----:B------:R-:W-:Y:S01]  /*0b00*/  @!P0 FMUL R27, R27, 0.10000000149011611938 ;  /* 0x3dcccccd1b1b8820 */ /* 0x000fe20000400000 */
[----:B------:R-:W-:Y:S01]  /*0b10*/  FSETP.GT.AND P0, PT, R33, RZ, PT ;  /* 0x000000ff2100720b */ /* 0x000fe20003f04000 */
[----:B------:R-:W-:Y:S01]  /*0b20*/  @!P1 FMUL R25, R25, 0.10000000149011611938 ;  /* 0x3dcccccd19199820 */ /* 0x000fe20000400000 */
[-CC-:B------:R-:W-:Y:S01]  /*0b30*/  FFMA R34, R34, R40.reuse, R41.reuse ;  /* 0x0000002822227223 */ /* 0x180fe20000000029 */
[----:B------:R-:W-:Y:S01]  /*0b40*/  @!P2 FMUL R7, R7, 0.10000000149011611938 ;  /* 0x3dcccccd0707a820 */ /* 0x000fe20000400000 */
[-CC-:B------:R-:W-:Y:S01]  /*0b50*/  FFMA R24, R24, R40.reuse, R41.reuse ;  /* 0x0000002818187223 */ /* 0x180fe20000000029 */
[-CC-:B------:R-:W-:Y:S01]  /*0b60*/  FFMA R4, R4, R40.reuse, R41.reuse ;  /* 0x0000002804047223 */ /* 0x180fe20000000029 */
[-CC-:B------:R-:W-:Y:S01]  /*0b70*/  FFMA R6, R6, R40.reuse, R41.reuse ;  /* 0x0000002806067223 */ /* 0x180fe20000000029 */
[-CC-:B------:R-:W-:Y:S01]  /*0b80*/  FFMA R42, R42, R40.reuse, R41.reuse ;  /* 0x000000282a2a7223 */ /* 0x180fe20000000029 */
[-C--:B------:R-:W-:Y:S01]  /*0b90*/  FFMA R38, R38, R40.reuse, R41 ;  /* 0x0000002826267223 */ /* 0x080fe20000000029 */
[----:B------:R-:W-:Y:S01]  /*0ba0*/  BAR.SYNC.DEFER_BLOCKING 0x0 ;  /* 0x0000000000007b1d */ /* 0x000fe20000010000 */
[----:B------:R-:W-:Y:S01]  /*0bb0*/  FSETP.GT.AND P1, PT, R26, RZ, PT ;  /* 0x000000ff1a00720b */ /* 0x000fe20003f24000 */
[--C-:B-1----:R-:W-:Y:S01]  /*0bc0*/  FADD R37, R32, -R39.reuse ;  /* 0x8000002720257221 */ /* 0x102fe20000000000 */
[----:B------:R-:W-:Y:S01]  /*0bd0*/  FADD R39, R44, -R39 ;  /* 0x800000272c277221 */ /* 0x000fe20000000000 */
[C---:B------:R-:W-:Y:S01]  /*0be0*/  FMUL R44, R30.reuse, R29 ;  /* 0x0000001d1e2c7220 */ /* 0x040fe20000400000 */
[----:B------:R-:W-:Y:S01]  /*0bf0*/  LOP3.LUT R29, R3, 0xff, RZ, 0xc0, !PT ;  /* 0x000000ff031d7812 */ /* 0x000fe200078ec0ff */
[----:B------:R-:W-:Y:S01]  /*0c00*/  @!P0 FMUL R33, R33, 0.10000000149011611938 ;  /* 0x3dcccccd21218820 */ /* 0x000fe20000400000 */
[C---:B------:R-:W-:Y:S01]  /*0c10*/  FMUL R37, R30.reuse, R37 ;  /* 0x000000251e257220 */ /* 0x040fe20000400000 */
[----:B------:R-:W0:Y:S01]  /*0c20*/  S2R R32, SR_TID.X ;  /* 0x0000000000207919 */ /* 0x000e220000002100 */
[----:B------:R-:W-:Y:S01]  /*0c30*/  LEA R29, R29, UR4, 0x2 ;  /* 0x000000041d1d7c11 */ /* 0x000fe2000f8e10ff */
[----:B------:R-:W-:Y:S01]  /*0c40*/  FMUL R30, R30, R39 ;  /* 0x000000271e1e7220 */ /* 0x000fe20000400000 */
[-CC-:B------:R-:W-:Y:S01]  /*0c50*/  FFMA R44, R44, R40.reuse, R41.reuse ;  /* 0x000000282c2c7223 */ /* 0x180fe20000000029 */
[-CC-:B------:R-:W-:Y:S01]  /*0c60*/  FFMA R37, R37, R40.reuse, R41.reuse ;  /* 0x0000002825257223 */ /* 0x180fe20000000029 */
[----:B------:R-:W-:Y:S01]  /*0c70*/  FSETP.GT.AND P4, PT, R28, RZ, PT ;  /* 0x000000ff1c00720b */ /* 0x000fe20003f84000 */
[----:B------:R-:W-:Y:S01]  /*0c80*/  FFMA R30, R30, R40, R41 ;  /* 0x000000281e1e7223 */ /* 0x000fe20000000029 */
[----:B------:R-:W-:Y:S01]  /*0c90*/  FSETP.GT.AND P5, PT, R36, RZ, PT ;  /* 0x000000ff2400720b */ /* 0x000fe20003fa4000 */
[----:B------:R-:W-:Y:S01]  /*0ca0*/  @!P1 FMUL R26, R26, 0.10000000149011611938 ;  /* 0x3dcccccd1a1a9820 */ /* 0x000fe20000400000 */
[----:B------:R-:W-:-:S02]  /*0cb0*/  FSETP.GT.AND P6, PT, R44, RZ, PT ;  /* 0x000000ff2c00720b */ /* 0x000fc40003fc4000 */
[----:B------:R-:W-:Y:S02]  /*0cc0*/  FSETP.GT.AND P3, PT, R6, RZ, PT ;  /* 0x000000ff0600720b */ /* 0x000fe40003f64000 */
[----:B------:R-:W-:Y:S02]  /*0cd0*/  FSETP.GT.AND P0, PT, R4, RZ, PT ;  /* 0x000000ff0400720b */ /* 0x000fe40003f04000 */
[----:B------:R-:W-:Y:S01]  /*0ce0*/  FSETP.GT.AND P2, PT, R24, RZ, PT ;  /* 0x000000ff1800720b */ /* 0x000fe20003f44000 */
[----:B------:R-:W-:Y:S01]  /*0cf0*/  STS [R29], R27 ;  /* 0x0000001b1d007388 */ /* 0x000fe20000000800 */
[----:B------:R-:W-:Y:S01]  /*0d00*/  FSETP.GT.AND P1, PT, R34, RZ, PT ;  /* 0x000000ff2200720b */ /* 0x000fe20003f24000 */
[----:B------:R-:W-:Y:S01]  /*0d10*/  @!P4 FMUL R28, R28, 0.10000000149011611938 ;  /* 0x3dcccccd1c1cc820 */ /* 0x000fe20000400000 */
[----:B------:R-:W-:Y:S01]  /*0d20*/  FSETP.GT.AND P4, PT, R38, RZ, PT ;  /* 0x000000ff2600720b */ /* 0x000fe20003f84000 */
[----:B------:R1:W-:Y:S01]  /*0d30*/  STS [R29+0x404], R25 ;  /* 0x000404191d007388 */ /* 0x0003e20000000800 */
[----:B------:R-:W-:Y:S01]  /*0d40*/  @!P5 FMUL R36, R36, 0.10000000149011611938 ;  /* 0x3dcccccd2424d820 */ /* 0x000fe20000400000 */
[----:B------:R-:W-:Y:S01]  /*0d50*/  @!P6 FMUL R44, R44, 0.10000000149011611938 ;  /* 0x3dcccccd2c2ce820 */ /* 0x000fe20000400000 */
[----:B------:R-:W-:Y:S01]  /*0d60*/  FSETP.GT.AND P6, PT, R37, RZ, PT ;  /* 0x000000ff2500720b */ /* 0x000fe20003fc4000 */
[----:B------:R-:W-:Y:S01]  /*0d70*/  STS [R29+0x808], R7 ;  /* 0x000808071d007388 */ /* 0x000fe20000000800 */
[----:B------:R-:W-:Y:S01]  /*0d80*/  @!P3 FMUL R6, R6, 0.10000000149011611938 ;  /* 0x3dcccccd0606b820 */ /* 0x000fe20000400000 */
[----:B------:R-:W-:Y:S01]  /*0d90*/  @!P0 FMUL R4, R4, 0.10000000149011611938 ;  /* 0x3dcccccd04048820 */ /* 0x000fe20000400000 */
[----:B------:R-:W-:Y:S01]  /*0da0*/  FSETP.GT.AND P5, PT, R42, RZ, PT ;  /* 0x000000ff2a00720b */ /* 0x000fe20003fa4000 */
[----:B------:R-:W-:Y:S01]  /*0db0*/  STS [R29+0xc0c], R33 ;  /* 0x000c0c211d007388 */ /* 0x000fe20000000800 */
[----:B------:R-:W-:Y:S01]  /*0dc0*/  @!P2 FMUL R24, R24, 0.10000000149011611938 ;  /* 0x3dcccccd1818a820 */ /* 0x000fe20000400000 */
[----:B------:R-:W-:Y:S01]  /*0dd0*/  @!P1 FMUL R34, R34, 0.10000000149011611938 ;  /* 0x3dcccccd22229820 */ /* 0x000fe20000400000 */
[----:B------:R-:W-:Y:S01]  /*0de0*/  BAR.SYNC.DEFER_BLOCKING 0x0 ;  /* 0x0000000000007b1d */ /* 0x000fe20000010000 */
[----:B0-----:R-:W-:Y:S01]  /*0df0*/  IMAD.SHL.U32 R35, R32, 0x4, RZ ;  /* 0x0000000420237824 */ /* 0x001fe200078e00ff */
[----:B------:R-:W-:Y:S01]  /*0e00*/  SHF.L.U32 R32, R3, 0x2, RZ ;  /* 0x0000000203207819 */ /* 0x000fe200000006ff */
[----:B------:R-:W-:Y:S01]  /*0e10*/  @!P4 FMUL R38, R38, 0.10000000149011611938 ;  /* 0x3dcccccd2626c820 */ /* 0x000fe20000400000 */
[----:B------:R-:W-:Y:S01]  /*0e20*/  FSETP.GT.AND P3, PT, R30, RZ, PT ;  /* 0x000000ff1e00720b */ /* 0x000fe20003f64000 */
[----:B------:R-:W-:Y:S01]  /*0e30*/  @!P6 FMUL R37, R37, 0.10000000149011611938 ;  /* 0x3dcccccd2525e820 */ /* 0x000fe20000400000 */
[----:B------:R-:W-:-:S02]  /*0e40*/  SHF.R.U32.HI R39, RZ, 0x8, R35 ;  /* 0x00000008ff277819 */ /* 0x000fc40000011623 */
[----:B------:R-:W-:Y:S01]  /*0e50*/  LOP3.LUT R32, R31, 0x3fc, R32, 0xf8, !PT ;  /* 0x000003fc1f207812 */ /* 0x000fe200078ef820 */
[----:B------:R-:W-:Y:S01]  /*0e60*/  @!P5 FMUL R42, R42, 0.10000000149011611938 ;  /* 0x3dcccccd2a2ad820 */ /* 0x000fe20000400000 */
[----:B------:R-:W-:Y:S02]  /*0e70*/  LOP3.LUT R31, R35, 0x3fc, RZ, 0xc0, !PT ;  /* 0x000003fc231f7812 */ /* 0x000fe400078ec0ff */
[----:B------:R-:W-:Y:S02]  /*0e80*/  SGXT.U32 R35, R39, 0x2 ;  /* 0x000000022723781a */ /* 0x000fe40000000000 */
[----:B------:R-:W-:Y:S02]  /*0e90*/  ISETP.GE.AND P0, PT, R0, 0x10, PT ;  /* 0x000000100000780c */ /* 0x000fe40003f06270 */
[----:B------:R-:W-:Y:S01]  /*0ea0*/  LEA R40, R35, UR4, 0x2 ;  /* 0x0000000423287c11 */ /* 0x000fe2000f8e10ff */
[----:B------:R-:W-:Y:S01]  /*0eb0*/  @!P3 FMUL R30, R30, 0.10000000149011611938 ;  /* 0x3dcccccd1e1eb820 */ /* 0x000fe20000400000 */
[----:B------:R-:W-:-:S02]  /*0ec0*/  LEA R35, R32, UR4, 0x2 ;  /* 0x0000000420237c11 */ /* 0x000fc4000f8e10ff */
[C---:B-1----:R-:W-:Y:S02]  /*0ed0*/  LEA R25, R31.reuse, R40, 0x2 ;  /* 0x000000281f197211 */ /* 0x042fe400078e10ff */
[----:B------:R-:W-:Y:S01]  /*0ee0*/  LOP3.LUT R5, R31, 0xc00, RZ, 0xfc, !PT ;  /* 0x00000c001f057812 */ /* 0x000fe200078efcff */
[----:B------:R-:W0:Y:S04]  /*0ef0*/  LDS R7, [R35] ;  /* 0x0000000023077984 */ /* 0x000e280000000800 */
[----:B------:R-:W1:Y:S04]  /*0f00*/  LDS R32, [R25+0x4] ;  /* 0x0000040019207984 */ /* 0x000e680000000800 */
[----:B------:R-:W2:Y:S04]  /*0f10*/  LDS R27, [R25+0x8] ;  /* 0x00000800191b7984 */ /* 0x000ea80000000800 */
[----:B------:R-:W3:Y:S01]  /*0f20*/  LDS R40, [R25+0xc] ;  /* 0x00000c0019287984 */ /* 0x000ee20000000800 */
[----:B------:R-:W-:Y:S06]  /*0f30*/  BAR.SYNC.DEFER_BLOCKING 0x0 ;  /* 0x0000000000007b1d */ /* 0x000fec0000010000 */
[----:B------:R4:W-:Y:S01]  /*0f40*/  STS [R29], R44 ;  /* 0x0000002c1d007388 */ /* 0x0009e20000000800 */
[----:B0-----:R-:W-:Y:S01]  /*0f50*/  FADD R8, R7, R8 ;  /* 0x0000000807087221 */ /* 0x001fe20000000000 */
[----:B------:R-:W-:-:S02]  /*0f60*/  LOP3.LUT R7, R3, 0xfc, RZ, 0xc0, !PT ;  /* 0x000000fc03077812 */ /* 0x000fc400078ec0ff */
[----:B------:R-:W-:Y:S01]  /*0f70*/  STS [R29+0x404], R36 ;  /* 0x000404241d007388 */ /* 0x000fe20000000800 */
[----:B-1----:R-:W-:-:S03]  /*0f80*/  FADD R32, R32, R9 ;  /* 0x0000000920207221 */ /* 0x002fc60000000000 */
[----:B------:R-:W-:Y:S01]  /*0f90*/  STS [R29+0x808], R28 ;  /* 0x0008081c1d007388 */ /* 0x000fe20000000800 */
[----:B--2---:R-:W-:Y:S01]  /*0fa0*/  FADD R10, R27, R10 ;  /* 0x0000000a1b0a7221 */ /* 0x004fe20000000000 */
[----:B----4-:R-:W-:Y:S02]  /*0fb0*/  IMAD.SHL.U32 R44, R3, 0x40, RZ ;  /* 0x00000040032c7824 */ /* 0x010fe400078e00ff */
[----:B------:R-:W-:Y:S01]  /*0fc0*/  STS [R29+0xc0c], R26 ;  /* 0x000c0c1a1d007388 */ /* 0x000fe20000000800 */
[----:B---3--:R-:W-:Y:S02]  /*0fd0*/  FADD R40, R40, R11 ;  /* 0x0000000b28287221 */ /* 0x008fe40000000000 */
[----:B------:R-:W-:Y:S01]  /*0fe0*/  LOP3.LUT R44, R44, 0xfc0, RZ, 0xc0, !PT ;  /* 0x00000fc02c2c7812 */ /* 0x000fe200078ec0ff */
[----:B------:R-:W-:Y:S06]  /*0ff0*/  BAR.SYNC.DEFER_BLOCKING 0x0 ;  /* 0x0000000000007b1d */ /* 0x000fec0000010000 */
[----:B------:R-:W0:Y:S04]  /*1000*/  LDS R39, [R35] ;  /* 0x0000000023277984 */ /* 0x000e280000000800 */
[----:B------:R-:W1:Y:S04]  /*1010*/  LDS R28, [R25+0x4] ;  /* 0x00000400191c7984 */ /* 0x000e680000000800 */
[----:B------:R-:W2:Y:S04]  /*1020*/  LDS R33, [R25+0x8] ;  /* 0x0000080019217984 */ /* 0x000ea80000000800 */
[----:B------:R-:W3:Y:S01]  /*1030*/  LDS R26, [R25+0xc] ;  /* 0x00000c00191a7984 */ /* 0x000ee20000000800 */
[----:B------:R-:W-:Y:S06]  /*1040*/  BAR.SYNC.DEFER_BLOCKING 0x0 ;  /* 0x0000000000007b1d */ /* 0x000fec0000010000 */
[----:B------:R-:W-:Y:S01]  /*1050*/  STS [R29], R34 ;  /* 0x000000221d007388 */ /* 0x000fe20000000800 */
[----:B0-----:R-:W-:-:S03]  /*1060*/  FADD R12, R39, R12 ;  /* 0x0000000c270c7221 */ /* 0x001fc60000000000 */
[----:B------:R-:W-:Y:S01]  /*1070*/  STS [R29+0x404], R24 ;  /* 0x000404181d007388 */ /* 0x000fe20000000800 */
[----:B-1----:R-:W-:-:S03]  /*1080*/  FADD R28, R28, R13 ;  /* 0x0000000d1c1c7221 */ /* 0x002fc60000000000 */
[----:B------:R-:W-:Y:S01]  /*1090*/  STS [R29+0x808], R4 ;  /* 0x000808041d007388 */ /* 0x000fe20000000800 */
[----:B--2---:R-:W-:-:S03]  /*10a0*/  FADD R14, R33, R14 ;  /* 0x0000000e210e7221 */ /* 0x004fc60000000000 */
[----:B------:R-:W-:Y:S01]  /*10b0*/  STS [R29+0xc0c], R6 ;  /* 0x000c0c061d007388 */ /* 0x000fe20000000800 */
[----:B---3--:R-:W-:Y:S01]  /*10c0*/  FADD R26, R26, R15 ;  /* 0x0000000f1a1a7221 */ /* 0x008fe20000000000 */
        /* <DEDUP_REMOVED lines=15> */
[----:B------:R0:W1:Y:S04]  /*11c0*/  LDS R6, [R35] ;  /* 0x0000000023067984 */ /* 0x0000680000000800 */
[----:B------:R-:W2:Y:S04]  /*11d0*/  LDS R4, [R25+0x4] ;  /* 0x0000040019047984 */ /* 0x000ea80000000800 */
[----:B------:R-:W3:Y:S01]  /*11e0*/  LDS R45, [R25+0x8] ;  /* 0x00000800192d7984 */ /* 0x000ee20000000800 */
[----:B0-----:R-:W-:-:S02]  /*11f0*/  SHF.R.U32.HI R35, RZ, 0x6, R3 ;  /* 0x00000006ff237819 */ /* 0x001fc40000011603 */
[----:B------:R-:W-:Y:S01]  /*1200*/  SHF.R.U32.HI R3, RZ, 0x2, R3 ;  /* 0x00000002ff037819 */ /* 0x000fe20000011603 */
[----:B------:R-:W0:Y:S01]  /*1210*/  LDS R34, [R25+0xc] ;  /* 0x00000c0019227984 */ /* 0x000e220000000800 */
[----:B------:R-:W-:Y:S02]  /*1220*/  SGXT.U32 R37, R35, 0x2 ;  /* 0x000000022325781a */ /* 0x000fe40000000000 */
[----:B------:R-:W-:Y:S02]  /*1230*/  SGXT.U32 R3, R3, 0x6 ;  /* 0x000000060303781a */ /* 0x000fe40000000000 */
[----:B------:R-:W-:Y:S02]  /*1240*/  LOP3.LUT R37, R44, R37, RZ, 0xfc, !PT ;  /* 0x000000252c257212 */ /* 0x000fe400078efcff */
[----:B------:R-:W-:Y:S02]  /*1250*/  IADD3 R44, R44, UR4, RZ ;  /* 0x000000042c2c7c10 */ /* 0x000fe4000fffe0ff */
[----:B------:R-:W-:-:S02]  /*1260*/  PRMT R3, R3, 0x6540, R2 ;  /* 0x0000654003037816 */ /* 0x000fc40000000002 */
[----:B------:R-:W-:Y:S01]  /*1270*/  LEA R29, R37, R44, 0x2 ;  /* 0x0000002c251d7211 */ /* 0x000fe200078e10ff */
[----:B------:R-:W-:Y:S01]  /*1280*/  BAR.SYNC.DEFER_BLOCKING 0x0 ;  /* 0x0000000000007b1d */ /* 0x000fe20000010000 */
[C---:B------:R-:W-:Y:S02]  /*1290*/  LOP3.LUT R2, R3.reuse, 0x80, RZ, 0xfc, !PT ;  /* 0x0000008003027812 */ /* 0x040fe400078efcff */
[----:B------:R-:W-:Y:S02]  /*12a0*/  ISETP.LT.AND P3, PT, R3, 0x400, !P0 ;  /* 0x000004000300780c */ /* 0x000fe40004761270 */
[----:B------:R-:W-:Y:S01]  /*12b0*/  ISETP.LT.AND P1, PT, R2, 0x400, !P0 ;  /* 0x000004000200780c */ /* 0x000fe20004721270 */
[----:B-1----:R-:W-:Y:S01]  /*12c0*/  FADD R6, R6, R20 ;  /* 0x0000001406067221 */ /* 0x002fe20000000000 */
[----:B------:R-:W-:Y:S01]  /*12d0*/  LOP3.LUT R20, R5, 0xff0, RZ, 0xc0, !PT ;  /* 0x00000ff005147812 */ /* 0x000fe200078ec0ff */
[----:B--2---:R-:W-:Y:S01]  /*12e0*/  FADD R4, R4, R21 ;  /* 0x0000001504047221 */ /* 0x004fe20000000000 */
[----:B---3--:R-:W-:Y:S01]  /*12f0*/  FADD R22, R45, R22 ;  /* 0x000000162d167221 */ /* 0x008fe20000000000 */
[----:B------:R1:W-:Y:S01]  /*1300*/  STS [R29], R8 ;  /* 0x000000081d007388 */ /* 0x0003e20000000800 */
[----:B0-----:R-:W-:-:S03]  /*1310*/  FADD R34, R34, R23 ;  /* 0x0000001722227221 */ /* 0x001fc60000000000 */
[----:B------:R-:W-:Y:S01]  /*1320*/  STS [R29+0x50], R32 ;  /* 0x000050201d007388 */ /* 0x000fe20000000800 */
[----:B------:R-:W-:Y:S02]  /*1330*/  SHF.L.U32 R23, R0, 0xa, RZ ;  /* 0x0000000a00177819 */ /* 0x000fe400000006ff */
[----:B------:R-:W-:Y:S01]  /*1340*/  LOP3.LUT R0, R3, 0xc0, RZ, 0xfc, !PT ;  /* 0x000000c003007812 */ /* 0x000fe200078efcff */
[----:B------:R0:W-:Y:S01]  /*1350*/  STS [R29+0xa0], R10 ;  /* 0x0000a00a1d007388 */ /* 0x0001e20000000800 */
[----:B------:R-:W-:Y:S02]  /*1360*/  LEA R21, R2, R23, 0x2 ;  /* 0x0000001702157211 */ /* 0x000fe400078e10ff */
[----:B-1----:R-:W-:Y:S01]  /*1370*/  LOP3.LUT R8, R31, 0x400, RZ, 0xfc, !PT ;  /* 0x000004001f087812 */ /* 0x002fe200078efcff */
[----:B------:R-:W-:Y:S03]  /*1380*/  STS [R29+0xf0], R40 ;  /* 0x0000f0281d007388 */ /* 0x000fe60000000800 */
[----:B------:R-:W-:Y:S01]  /*1390*/  LOP3.LUT R9, R8, 0x7f0, RZ, 0xc0, !PT ;  /* 0x000007f008097812 */ /* 0x000fe200078ec0ff */
[----:B------:R1:W-:Y:S01]  /*13a0*/  STS [R29+0x10], R12 ;  /* 0x0000100c1d007388 */ /* 0x0003e20000000800 */
[----:B------:R-:W-:-:S02]  /*13b0*/  LEA R8, R7, UR4, 0x2 ;  /* 0x0000000407087c11 */ /* 0x000fc4000f8e10ff */
[----:B0-----:R-:W-:Y:S01]  /*13c0*/  LOP3.LUT R10, R31, 0x800, RZ, 0xfc, !PT ;  /* 0x000008001f0a7812 */ /* 0x001fe200078efcff */
[----:B------:R-:W-:Y:S03]  /*13d0*/  STS [R29+0x60], R28 ;  /* 0x0000601c1d007388 */ /* 0x000fe60000000800 */
[----:B------:R-:W-:Y:S01]  /*13e0*/  LOP3.LUT R11, R10, 0xbf0, RZ, 0xc0, !PT ;  /* 0x00000bf00a0b7812 */ /* 0x000fe200078ec0ff */
[----:B------:R0:W-:Y:S01]  /*13f0*/  STS [R29+0xb0], R14 ;  /* 0x0000b00e1d007388 */ /* 0x0001e20000000800 */
[----:B------:R-:W-:-:S03]  /*1400*/  VIADD R10, R9, UR4 ;  /* 0x00000004090a7c36 */ /* 0x000fc60008000000 */
[----:B------:R-:W-:Y:S01]  /*1410*/  STS [R29+0x100], R26 ;  /* 0x0001001a1d007388 */ /* 0x000fe20000000800 */
[----:B-1----:R-:W-:-:S03]  /*1420*/  IMAD R12, R31, 0x4, R10 ;  /* 0x000000041f0c7824 */ /* 0x002fc600078e020a */
[----:B------:R1:W-:Y:S01]  /*1430*/  STS [R29+0x20], R16 ;  /* 0x000020101d007388 */ /* 0x0003e20000000800 */
[----:B0-----:R-:W-:-:S03]  /*1440*/  IADD3 R14, R11, UR4, RZ ;  /* 0x000000040b0e7c10 */ /* 0x001fc6000fffe0ff */
[----:B------:R-:W-:Y:S04]  /*1450*/  STS [R29+0x70], R36 ;  /* 0x000070241d007388 */ /* 0x000fe80000000800 */
[----:B------:R-:W-:Y:S01]  /*1460*/  STS [R29+0xc0], R18 ;  /* 0x0000c0121d007388 */ /* 0x000fe20000000800 */
[----:B-1----:R-:W-:-:S03]  /*1470*/  LEA R16, R31, R8, 0x2 ;  /* 0x000000081f107211 */ /* 0x002fc600078e10ff */
[----:B------:R-:W-:Y:S01]  /*1480*/  STS [R29+0x110], R24 ;  /* 0x000110181d007388 */ /* 0x000fe20000000800 */
[----:B------:R-:W-:-:S03]  /*1490*/  LEA R8, R31, R14, 0x2 ;  /* 0x0000000e1f087211 */ /* 0x000fc600078e10ff */
[----:B------:R0:W-:Y:S04]  /*14a0*/  STS [R29+0x30], R6 ;  /* 0x000030061d007388 */ /* 0x0001e80000000800 */
[----:B------:R1:W-:Y:S04]  /*14b0*/  STS [R29+0x80], R4 ;  /* 0x000080041d007388 */ /* 0x0003e80000000800 */
[----:B------:R2:W-:Y:S01]  /*14c0*/  STS [R29+0xd0], R22 ;  /* 0x0000d0161d007388 */ /* 0x0005e20000000800 */
[----:B0-----:R-:W0:Y:S03]  /*14d0*/  LDC.64 R6, c[0x0][0x240] ;  /* 0x00009000ff067b82 */ /* 0x001e260000000a00 */
[----:B------:R-:W-:Y:S01]  /*14e0*/  STS [R29+0x120], R34 ;  /* 0x000120221d007388 */ /* 0x000fe20000000800 */
[C---:B-1----:R-:W-:Y:S01]  /*14f0*/  LOP3.LUT R4, R3.reuse, 0x40, RZ, 0xfc, !PT ;  /* 0x0000004003047812 */ /* 0x042fe200078efcff */
[----:B------:R-:W-:-:S03]  /*1500*/  IMAD R3, R3, 0x4, R23 ;  /* 0x0000000403037824 */ /* 0x000fc600078e0217 */
[----:B------:R-:W-:Y:S01]  /*1510*/  BAR.SYNC.DEFER_BLOCKING 0x0 ;  /* 0x0000000000007b1d */ /* 0x000fe20000010000 */
[----:B------:R-:W-:Y:S01]  /*1520*/  ISETP.LT.AND P2, PT, R4, 0x400, !P0 ;  /* 0x000004000400780c */ /* 0x000fe20004741270 */
[----:B--2---:R-:W-:Y:S01]  /*1530*/  VIADD R22, R20, UR4 ;  /* 0x0000000414167c36 */ /* 0x004fe20008000000 */
[----:B------:R-:W-:Y:S02]  /*1540*/  ISETP.LT.AND P0, PT, R0, 0x400, !P0 ;  /* 0x000004000000780c */ /* 0x000fe40004701270 */
[----:B------:R-:W-:Y:S02]  /*1550*/  LEA R5, R4, R23, 0x2 ;  /* 0x0000001704057211 */ /* 0x000fe400078e10ff */
[----:B------:R-:W-:Y:S01]  /*1560*/  LEA R22, R31, R22, 0x2 ;  /* 0x000000161f167211 */ /* 0x000fe200078e10ff */
[----:B0-----:R-:W-:-:S04]  /*1570*/  IMAD.WIDE R2, R3, 0x4, R6 ;  /* 0x0000000403027825 */ /* 0x001fc800078e0206 */
[--C-:B------:R-:W-:Y:S01]  /*1580*/  IMAD.WIDE R4, R5, 0x4, R6.reuse ;  /* 0x0000000405047825 */ /* 0x100fe200078e0206 */
[----:B------:R-:W0:Y:S03]  /*1590*/  LDS.128 R16, [R16] ;  /* 0x0000000010107984 */ /* 0x000e260000000c00 */
[----:B------:R-:W-:Y:S01]  /*15a0*/  IMAD.WIDE R20, R21, 0x4, R6 ;  /* 0x0000000415147825 */ /* 0x000fe200078e0206 */
[----:B------:R-:W1:Y:S04]  /*15b0*/  LDS.128 R12, [R12+0x1000] ;  /* 0x001000000c0c7984 */ /* 0x000e680000000c00 */
[----:B------:R-:W2:Y:S04]  /*15c0*/  LDS.128 R8, [R8+0x2000] ;  /* 0x0020000008087984 */ /* 0x000ea80000000c00 */
[----:B0-----:R0:W-:Y:S04]  /*15d0*/  @P3 STG.E.128 desc[UR6][R2.64], R16 ;  /* 0x0000001002003986 */ /* 0x0011e8000c101d06 */
[----:B-1----:R0:W-:Y:S04]  /*15e0*/  @P2 STG.E.128 desc[UR6][R4.64], R12 ;  /* 0x0000000c04002986 */ /* 0x0021e8000c101d06 */
[----:B--2---:R0:W-:Y:S02]  /*15f0*/  @P1 STG.E.128 desc[UR6][R20.64], R8 ;  /* 0x0000000814001986 */ /* 0x0041e4000c101d06 */
[----:B0-----:R-:W-:Y:S05]  /*1600*/  @!P0 EXIT ;  /* 0x000000000000894d */ /* 0x001fea0003800000 */
[----:B0-----:R-:W0:Y:S01]  /*1610*/  LDS.128 R8, [R22+0x3000] ;  /* 0x0030000016087984 */ /* 0x001e220000000c00 */
[----:B------:R-:W-:-:S05]  /*1620*/  LEA R23, R0, R23, 0x2 ;  /* 0x0000001700177211 */ /* 0x000fca00078e10ff */
[----:B------:R-:W-:-:S05]  /*1630*/  IMAD.WIDE R6, R23, 0x4, R6 ;  /* 0x0000000417067825 */ /* 0x000fca00078e0206 */
[----:B0-----:R-:W-:Y:S01]  /*1640*/  STG.E.128 desc[UR6][R6.64], R8 ;  /* 0x0000000806007986 */ /* 0x001fe2000c101d06 */
[----:B------:R-:W-:Y:S05]  /*1650*/  EXIT ;  /* 0x000000000000794d */ /* 0x000fea0003800000 */
.L_x_0:
[----:B------:R-:W-:-:S00]  /*1660*/  BRA `(.L_x_0) ;  /* 0xfffffffc00fc7947 */ /* 0x000fc0000383ffff */
[----:B------:R-:W-:-:S00]  /*1670*/  NOP ;  /* 0x0000000000007918 */ /* 0x000fc00000000000 */
        /* <DEDUP_REMOVED lines=8> */
.L_x_1:


//--------------------- .nv.global.init           --------------------------
	.section	.nv.global.init,"aw",@progbits
.nv.global.init:
	.type		_$_str,@object
	.size		_$_str,(_$_str_$_2 - _$_str)
_$_str:
        /*0000*/ 	.byte	0x5f, 0x5f, 0x43, 0x55, 0x44, 0x41, 0x5f, 0x46, 0x54, 0x5a, 0x00
	.type		_$_str_$_2,@object
	.size		_$_str_$_2,(.L_1 - _$_str_$_2)
_$_str_$_2:
        /*000b*/ 	.byte	0x5f, 0x5f, 0x43, 0x55, 0x44, 0x41, 0x5f, 0x50, 0x52, 0x45, 0x43, 0x5f, 0x53, 0x51, 0x52, 0x54
        /*001b*/ 	.byte	0x00
.L_1:


//--------------------- .nv.shared.triton_poi_fused__native_batch_norm_legit_no_training_add_leaky_relu_27 --------------------------
	.section	.nv.shared.triton_poi_fused__native_batch_norm_legit_no_training_add_leaky_relu_27,"aw",@nobits
	.sectionflags	@""
	.align	16
	.zero		1024


//--------------------- .nv.constant0.triton_poi_fused__native_batch_norm_legit_no_training_add_leaky_relu_27 --------------------------
	.section	.nv.constant0.triton_poi_fused__native_batch_norm_legit_no_training_add_leaky_relu_27,"a",@progbits
	.sectionflags	@""
	.align	4
.nv.constant0.triton_poi_fused__native_batch_norm_legit_no_training_add_leaky_relu_27:
	.zero		592
